






.version 5.0
.target sm_20
.address_size 64



.visible .entry _Z11Test_kernelPfS_(
.param .u64 _Z11Test_kernelPfS__param_0,
.param .u64 _Z11Test_kernelPfS__param_1
)
{
.reg .pred %p<6>;
.reg .f32 %f<9>;
.reg .b32 %r<34>;
.reg .b64 %rd<10>;


ld.param.u64 %rd3, [_Z11Test_kernelPfS__param_0];
ld.param.u64 %rd2, [_Z11Test_kernelPfS__param_1];
mov.u32 %r13, %ntid.x;
mov.u32 %r14, %ctaid.x;
mov.u32 %r15, %tid.x;
mad.lo.s32 %r16, %r13, %r14, %r15;
cvt.s64.s32	%rd1, %r16;
cvta.to.global.u64 %rd4, %rd3;
mul.wide.s32 %rd5, %r16, 4;
add.s64 %rd6, %rd4, %rd5;
ld.global.f32 %f1, [%rd6];
cvt.rzi.s32.f32	%r28, %f1;
ld.global.f32 %f2, [%rd6+4];
cvt.rzi.s32.f32	%r29, %f2;
setp.lt.s32	%p1, %r28, %r29;
@%p1 bra BB0_1;
bra.uni BB0_3;

BB0_1:
mov.u32 %r30, %r28;
mov.u32 %r32, %r29;

BB0_2:
mov.u32 %r8, %r30;
add.s32 %r30, %r8, 1;
or.b32 %r32, %r32, %r8;
setp.lt.s32	%p4, %r30, %r32;
mov.u32 %r28, %r32;
mov.u32 %r29, %r30;
@%p4 bra BB0_2;
bra.uni BB0_6;

BB0_3:
setp.ge.s32	%p2, %r29, %r28;
@%p2 bra BB0_6;

mov.u32 %r31, %r28;
mov.u32 %r33, %r29;

BB0_5:
mov.u32 %r4, %r33;
add.s32 %r33, %r4, 1;
or.b32 %r31, %r31, %r4;
setp.lt.s32	%p3, %r33, %r31;
mov.u32 %r28, %r31;
mov.u32 %r29, %r33;
@%p3 bra BB0_5;

BB0_6:
cvta.to.global.u64 %rd7, %rd2;
cvt.rn.f32.s32	%f3, %r29;
add.f32 %f4, %f3, %f1;
cvt.rn.f32.s32	%f5, %r28;
add.f32 %f6, %f5, %f2;
add.f32 %f7, %f4, %f6;
cvt.rzi.s32.f32	%r17, %f7;
setp.eq.s32	%p5, %r17, 0;
selp.b32	%r18, 100, 0, %p5;
add.s32 %r19, %r18, %r17;
cvt.rn.f32.s32	%f8, %r19;
shl.b64 %rd8, %rd1, 2;
add.s64 %rd9, %rd7, %rd8;
st.global.f32 [%rd9], %f8;
ret;
}




// ===== COMPILED SASS (sm_100) =====

	.target	sm_100

	.elftype	@"ET_EXEC"


//--------------------- .note.nv.tkinfo           --------------------------
	.section	.note.nv.tkinfo,"",@"SHT_NOTE"
	.sectionflags	@"SHF_NOTE_NV_TKINFO"
	.tkinfo
        /*0018*/ 	.word	0x00000002
        /*0030*/ 	.string	""
        /*0030*/ 	.string	"ptxas"
        /*0030*/ 	.string	"Cuda compilation tools, release 13.0, V13.0.88"
        /*0030*/ 	.string	"Build cuda_13.0.r13.0/compiler.36424714_0"
        /*0030*/ 	.string	"-arch sm_100 "



//--------------------- .note.nv.cuinfo           --------------------------
	.section	.note.nv.cuinfo,"",@"SHT_NOTE"
	.sectionflags	@"SHF_NOTE_NV_CUINFO"
        /*0018*/ 	.short	0x0002
        /*001a*/ 	.short	0x0014
        /*001c*/ 	.short	0x0082
	.zero		2


//--------------------- .nv.info                  --------------------------
	.section	.nv.info,"",@"SHT_CUDA_INFO"
	.align	4


	//----- nvinfo : EIATTR_REGCOUNT
	.align		4
        /*0000*/ 	.byte	0x04, 0x2f
        /*0002*/ 	.short	(.L_1 - .L_0)
	.align		4
.L_0:
        /*0004*/ 	.word	index@(_Z11Test_kernelPfS_)
        /*0008*/ 	.word	0x0000000b


	//----- nvinfo : EIATTR_FRAME_SIZE
	.align		4
.L_1:
        /*000c*/ 	.byte	0x04, 0x11
        /*000e*/ 	.short	(.L_3 - .L_2)
	.align		4
.L_2:
        /*0010*/ 	.word	index@(_Z11Test_kernelPfS_)
        /*0014*/ 	.word	0x00000000


	//----- nvinfo : EIATTR_MIN_STACK_SIZE
	.align		4
.L_3:
        /*0018*/ 	.byte	0x04, 0x12
        /*001a*/ 	.short	(.L_5 - .L_4)
	.align		4
.L_4:
        /*001c*/ 	.word	index@(_Z11Test_kernelPfS_)
        /*0020*/ 	.word	0x00000000
.L_5:


//--------------------- .nv.compat                --------------------------
	.section	.nv.compat,"",@"SHT_CUDA_COMPAT_INFO"
	.align	4
        /*0000*/ 	.byte	0x02, 0x09, 0x00, 0x00, 0x02, 0x02, 0x01, 0x00, 0x02, 0x05, 0x05, 0x00, 0x03, 0x07, 0x01, 0x01
        /*0010*/ 	.byte	0x02, 0x03, 0x00, 0x00, 0x02, 0x06, 0x01, 0x00, 0x04, 0x0b, 0x08, 0x00, 0x09, 0x00, 0x00, 0x00
        /*0020*/ 	.byte	0x00, 0x00, 0x00, 0x00


//--------------------- .nv.info._Z11Test_kernelPfS_ --------------------------
	.section	.nv.info._Z11Test_kernelPfS_,"",@"SHT_CUDA_INFO"
	.sectionflags	@""
	.align	4


	//----- nvinfo : EIATTR_CUDA_API_VERSION
	.align		4
        /*0000*/ 	.byte	0x04, 0x37
        /*0002*/ 	.short	(.L_7 - .L_6)
.L_6:
        /*0004*/ 	.word	0x00000082


	//----- nvinfo : EIATTR_KPARAM_INFO
	.align		4
.L_7:
        /*0008*/ 	.byte	0x04, 0x17
        /*000a*/ 	.short	(.L_9 - .L_8)
.L_8:
        /*000c*/ 	.word	0x00000000
        /*0010*/ 	.short	0x0001
        /*0012*/ 	.short	0x0008
        /*0014*/ 	.byte	0x00, 0xf0, 0x21, 0x00


	//----- nvinfo : EIATTR_KPARAM_INFO
	.align		4
.L_9:
        /*0018*/ 	.byte	0x04, 0x17
        /*001a*/ 	.short	(.L_11 - .L_10)
.L_10:
        /*001c*/ 	.word	0x00000000
        /*0020*/ 	.short	0x0000
        /*0022*/ 	.short	0x0000
        /*0024*/ 	.byte	0x00, 0xf0, 0x21, 0x00


	//----- nvinfo : EIATTR_SPARSE_MMA_MASK
	.align		4
.L_11:
        /*0028*/ 	.byte	0x03, 0x50
        /*002a*/ 	.short	0x0000


	//----- nvinfo : EIATTR_MAXREG_COUNT
	.align		4
        /*002c*/ 	.byte	0x03, 0x1b
        /*002e*/ 	.short	0x00ff


	//----- nvinfo : EIATTR_MERCURY_ISA_VERSION
	.align		4
        /*0030*/ 	.byte	0x03, 0x5f
        /*0032*/ 	.short	0x0101


	//----- nvinfo : EIATTR_VRC_CTA_INIT_COUNT
	.align		4
        /*0034*/ 	.byte	0x02, 0x4a
	.zero		1
	.zero		1


	//----- nvinfo : EIATTR_EXIT_INSTR_OFFSETS
	.align		4
        /*0038*/ 	.byte	0x04, 0x1c
        /*003a*/ 	.short	(.L_13 - .L_12)


	//   ....[0]....
.L_12:
        /*003c*/ 	.word	0x00000310


	//----- nvinfo : EIATTR_CRS_STACK_SIZE
	.align		4
.L_13:
        /*0040*/ 	.byte	0x04, 0x1e
        /*0042*/ 	.short	(.L_15 - .L_14)
.L_14:
        /*0044*/ 	.word	0x00000000


	//----- nvinfo : EIATTR_CBANK_PARAM_SIZE
	.align		4
.L_15:
        /*0048*/ 	.byte	0x03, 0x19
        /*004a*/ 	.short	0x0010


	//----- nvinfo : EIATTR_PARAM_CBANK
	.align		4
        /*004c*/ 	.byte	0x04, 0x0a
        /*004e*/ 	.short	(.L_17 - .L_16)
	.align		4
.L_16:
        /*0050*/ 	.word	index@(.nv.constant0._Z11Test_kernelPfS_)
        /*0054*/ 	.short	0x0380
        /*0056*/ 	.short	0x0010


	//----- nvinfo : EIATTR_SW_WAR
	.align		4
.L_17:
        /*0058*/ 	.byte	0x04, 0x36
        /*005a*/ 	.short	(.L_19 - .L_18)
.L_18:
        /*005c*/ 	.word	0x00000008
.L_19:


//--------------------- .nv.callgraph             --------------------------
	.section	.nv.callgraph,"",@"SHT_CUDA_CALLGRAPH"
	.align	4
	.sectionentsize	8
	.align		4
        /*0000*/ 	.word	0x00000000
	.align		4
        /*0004*/ 	.word	0xffffffff
	.align		4
        /*0008*/ 	.word	0x00000000
	.align		4
        /*000c*/ 	.word	0xfffffffe
	.align		4
        /*0010*/ 	.word	0x00000000
	.align		4
        /*0014*/ 	.word	0xfffffffd
	.align		4
        /*0018*/ 	.word	0x00000000
	.align		4
        /*001c*/ 	.word	0xfffffffc


//--------------------- .text._Z11Test_kernelPfS_ --------------------------
	.section	.text._Z11Test_kernelPfS_,"ax",@progbits
	.align	128
        .global         _Z11Test_kernelPfS_
        .type           _Z11Test_kernelPfS_,@function
        .size           _Z11Test_kernelPfS_,(.L_x_8 - _Z11Test_kernelPfS_)
        .other          _Z11Test_kernelPfS_,@"STO_CUDA_ENTRY STV_DEFAULT"
_Z11Test_kernelPfS_:
.text._Z11Test_kernelPfS_:
[----:B------:R-:W-:Y:S01]  /*0000*/  LDC R1, c[0x0][0x37c] ;  /* 0x0000df00ff017b82 */ /* 0x000fe20000000800 */
[----:B------:R-:W0:Y:S07]  /*0010*/  S2R R5, SR_CTAID.X ;  /* 0x0000000000057919 */ /* 0x000e2e0000002500 */
[----:B------:R-:W1:Y:S01]  /*0020*/  LDC.64 R2, c[0x0][0x380] ;  /* 0x0000e000ff027b82 */ /* 0x000e620000000a00 */
[----:B------:R-:W0:Y:S01]  /*0030*/  LDCU UR6, c[0x0][0x360] ;  /* 0x00006c00ff0677ac */ /* 0x000e220008000800 */
[----:B------:R-:W0:Y:S01]  /*0040*/  S2R R0, SR_TID.X ;  /* 0x0000000000007919 */ /* 0x000e220000002100 */
[----:B------:R-:W2:Y:S01]  /*0050*/  LDCU.64 UR4, c[0x0][0x358] ;  /* 0x00006b00ff0477ac */ /* 0x000ea20008000a00 */
[----:B0-----:R-:W-:-:S04]  /*0060*/  IMAD R5, R5, UR6, R0 ;  /* 0x0000000605057c24 */ /* 0x001fc8000f8e0200 */
[----:B-1----:R-:W-:-:S05]  /*0070*/  IMAD.WIDE R2, R5, 0x4, R2 ;  /* 0x0000000405027825 */ /* 0x002fca00078e0202 */
[----:B--2---:R-:W2:Y:S04]  /*0080*/  LDG.E R0, desc[UR4][R2.64] ;  /* 0x0000000402007981 */ /* 0x004ea8000c1e1900 */
[----:B------:R-:W3:Y:S01]  /*0090*/  LDG.E R4, desc[UR4][R2.64+0x4] ;  /* 0x0000040402047981 */ /* 0x000ee2000c1e1900 */
[----:B------:R-:W-:Y:S01]  /*00a0*/  BSSY.RECONVERGENT B0, `(.L_x_0) ;  /* 0x0000018000007945 */ /* 0x000fe20003800200 */
[----:B------:R-:W-:Y:S01]  /*00b0*/  SHF.R.S32.HI R8, RZ, 0x1f, R5 ;  /* 0x0000001fff087819 */ /* 0x000fe20000011405 */
[----:B--2---:R-:W-:Y:S08]  /*00c0*/  F2I.TRUNC.NTZ R6, R0 ;  /* 0x0000000000067305 */ /* 0x004ff0000020f100 */
[----:B---3--:R-:W0:Y:S02]  /*00d0*/  F2I.TRUNC.NTZ R7, R4 ;  /* 0x0000000400077305 */ /* 0x008e24000020f100 */
[----:B0-----:R-:W-:-:S13]  /*00e0*/  ISETP.GE.AND P0, PT, R6, R7, PT ;  /* 0x000000070600720c */ /* 0x001fda0003f06270 */
[----:B------:R-:W-:Y:S05]  /*00f0*/  @!P0 BRA `(.L_x_1) ;  /* 0x0000000000248947 */ /* 0x000fea0003800000 */
[----:B------:R-:W-:-:S13]  /*0100*/  ISETP.GE.AND P0, PT, R7, R6, PT ;  /* 0x000000060700720c */ /* 0x000fda0003f06270 */
[----:B------:R-:W-:Y:S05]  /*0110*/  @P0 BRA `(.L_x_2) ;  /* 0x0000000000400947 */ /* 0x000fea0003800000 */
[----:B------:R-:W-:Y:S01]  /*0120*/  BSSY.RECONVERGENT B1, `(.L_x_3) ;  /* 0x0000005000017945 */ /* 0x000fe20003800200 */
.L_x_4:
[----:B------:R-:W-:Y:S01]  /*0130*/  LOP3.LUT R6, R6, R7, RZ, 0xfc, !PT ;  /* 0x0000000706067212 */ /* 0x000fe200078efcff */
[----:B------:R-:W-:-:S05]  /*0140*/  VIADD R7, R7, 0x1 ;  /* 0x0000000107077836 */ /* 0x000fca0000000000 */
[----:B------:R-:W-:-:S13]  /*0150*/  ISETP.GE.AND P0, PT, R7, R6, PT ;  /* 0x000000060700720c */ /* 0x000fda0003f06270 */
[----:B------:R-:W-:Y:S05]  /*0160*/  @!P0 BRA `(.L_x_4) ;  /* 0xfffffffc00f08947 */ /* 0x000fea000383ffff */
[----:B------:R-:W-:Y:S05]  /*0170*/  BSYNC.RECONVERGENT B1 ;  /* 0x0000000000017941 */ /* 0x000fea0003800200 */
.L_x_3:
[----:B------:R-:W-:Y:S05]  /*0180*/  BRA `(.L_x_2) ;  /* 0x0000000000247947 */ /* 0x000fea0003800000 */
.L_x_1:
[----:B------:R-:W-:Y:S01]  /*0190*/  BSSY.RECONVERGENT B1, `(.L_x_5) ;  /* 0x0000006000017945 */ /* 0x000fe20003800200 */
.L_x_6:
[----:B------:R-:W-:Y:S01]  /*01a0*/  VIADD R2, R6, 0x1 ;  /* 0x0000000106027836 */ /* 0x000fe20000000000 */
[----:B------:R-:W-:-:S03]  /*01b0*/  LOP3.LUT R7, R7, R6, RZ, 0xfc, !PT ;  /* 0x0000000607077212 */ /* 0x000fc600078efcff */
[----:B------:R-:W-:Y:S01]  /*01c0*/  IMAD.MOV.U32 R6, RZ, RZ, R2 ;  /* 0x000000ffff067224 */ /* 0x000fe200078e0002 */
[----:B------:R-:W-:-:S13]  /*01d0*/  ISETP.GE.AND P0, PT, R2, R7, PT ;  /* 0x000000070200720c */ /* 0x000fda0003f06270 */
[----:B------:R-:W-:Y:S05]  /*01e0*/  @!P0 BRA `(.L_x_6) ;  /* 0xfffffffc00ec8947 */ /* 0x000fea000383ffff */
[----:B------:R-:W-:Y:S05]  /*01f0*/  BSYNC.RECONVERGENT B1 ;  /* 0x0000000000017941 */ /* 0x000fea0003800200 */
.L_x_5:
[----:B------:R-:W-:Y:S02]  /*0200*/  IMAD.MOV.U32 R6, RZ, RZ, R7 ;  /* 0x000000ffff067224 */ /* 0x000fe400078e0007 */
[----:B------:R-:W-:-:S07]  /*0210*/  IMAD.MOV.U32 R7, RZ, RZ, R2 ;  /* 0x000000ffff077224 */ /* 0x000fce00078e0002 */
.L_x_2:
[----:B------:R-:W-:Y:S05]  /*0220*/  BSYNC.RECONVERGENT B0 ;  /* 0x0000000000007941 */ /* 0x000fea0003800200 */
.L_x_0:
[----:B------:R-:W-:Y:S01]  /*0230*/  I2FP.F32.S32 R7, R7 ;  /* 0x0000000700077245 */ /* 0x000fe20000201400 */
[----:B------:R-:W0:Y:S01]  /*0240*/  LDCU.64 UR6, c[0x0][0x388] ;  /* 0x00007100ff0677ac */ /* 0x000e220008000a00 */
[----:B------:R-:W-:-:S03]  /*0250*/  I2FP.F32.S32 R3, R6 ;  /* 0x0000000600037245 */ /* 0x000fc60000201400 */
[----:B------:R-:W-:Y:S02]  /*0260*/  FADD R7, R0, R7 ;  /* 0x0000000700077221 */ /* 0x000fe40000000000 */
[----:B------:R-:W-:-:S04]  /*0270*/  FADD R4, R4, R3 ;  /* 0x0000000304047221 */ /* 0x000fc80000000000 */
[----:B------:R-:W-:-:S06]  /*0280*/  FADD R4, R7, R4 ;  /* 0x0000000407047221 */ /* 0x000fcc0000000000 */
[----:B------:R-:W1:Y:S01]  /*0290*/  F2I.TRUNC.NTZ R4, R4 ;  /* 0x0000000400047305 */ /* 0x000e62000020f100 */
[----:B0-----:R-:W-:-:S04]  /*02a0*/  LEA R2, P1, R5, UR6, 0x2 ;  /* 0x0000000605027c11 */ /* 0x001fc8000f8210ff */
[----:B------:R-:W-:Y:S02]  /*02b0*/  LEA.HI.X R3, R5, UR7, R8, 0x2, P1 ;  /* 0x0000000705037c11 */ /* 0x000fe400088f1408 */
[C---:B-1----:R-:W-:Y:S01]  /*02c0*/  ISETP.NE.AND P0, PT, R4.reuse, RZ, PT ;  /* 0x000000ff0400720c */ /* 0x042fe20003f05270 */
[----:B------:R-:W-:-:S12]  /*02d0*/  VIADD R0, R4, 0x64 ;  /* 0x0000006404007836 */ /* 0x000fd80000000000 */
[----:B------:R-:W-:-:S05]  /*02e0*/  @P0 IMAD.MOV R0, RZ, RZ, R4 ;  /* 0x000000ffff000224 */ /* 0x000fca00078e0204 */
[----:B------:R-:W-:-:S05]  /*02f0*/  I2FP.F32.S32 R5, R0 ;  /* 0x0000000000057245 */ /* 0x000fca0000201400 */
[----:B------:R-:W-:Y:S01]  /*0300*/  STG.E desc[UR4][R2.64], R5 ;  /* 0x0000000502007986 */ /* 0x000fe2000c101904 */
[----:B------:R-:W-:Y:S05]  /*0310*/  EXIT ;  /* 0x000000000000794d */ /* 0x000fea0003800000 */
.L_x_7:
[----:B------:R-:W-:-:S00]  /*0320*/  BRA `(.L_x_7) ;  /* 0xfffffffc00fc7947 */ /* 0x000fc0000383ffff */
[----:B------:R-:W-:-:S00]  /*0330*/  NOP ;  /* 0x0000000000007918 */ /* 0x000fc00000000000 */
        /* <DEDUP_REMOVED lines=12> */
.L_x_8:


//--------------------- .nv.shared.reserved.0     --------------------------
	.section	.nv.shared.reserved.0,"aw",@nobits
	.weak		__nv_reservedSMEM_offset_0_alias
	.size		__nv_reservedSMEM_offset_0_alias, 0, 64
	.other		__nv_reservedSMEM_offset_0_alias,@"STO_CUDA_RESERVED_SHARED STV_DEFAULT"
__nv_reservedSMEM_offset_0_alias:
	.zero		0
	.zero		64


//--------------------- .nv.constant0._Z11Test_kernelPfS_ --------------------------
	.section	.nv.constant0._Z11Test_kernelPfS_,"a",@progbits
	.sectionflags	@""
	.align	4
.nv.constant0._Z11Test_kernelPfS_:
	.zero		912


//--------------------- SYMBOLS --------------------------

	.type		.nv.reservedSmem.offset0,@object
	.size		.nv.reservedSmem.offset0,0x4
